//
// Generated by NVIDIA NVVM Compiler
//
// Compiler Build ID: CL-36424714
// Cuda compilation tools, release 13.0, V13.0.88
// Based on NVVM 20.0.0
//

.version 9.0
.target sm_100
.address_size 64

	// .globl	_Z19integralByTrapecoidPdPKdS1_
// _ZZ19integralByTrapecoidPdPKdS1_E3csh has been demoted
// _ZZ20integralByMiddleQuadPdPKdS1_E3csh has been demoted
// _ZZ17integralBySimpsonPdPKdS1_E3csh has been demoted

.visible .entry _Z19integralByTrapecoidPdPKdS1_(
	.param .u64 .ptr .align 1 _Z19integralByTrapecoidPdPKdS1__param_0,
	.param .u64 .ptr .align 1 _Z19integralByTrapecoidPdPKdS1__param_1,
	.param .u64 .ptr .align 1 _Z19integralByTrapecoidPdPKdS1__param_2
)
{
	.reg .pred 	%p<9>;
	.reg .b32 	%r<35>;
	.reg .b64 	%rd<9>;
	.reg .b64 	%fd<80>;
	// demoted variable
	.shared .align 8 .b8 _ZZ19integralByTrapecoidPdPKdS1_E3csh[256];
	ld.param.u64 	%rd2, [_Z19integralByTrapecoidPdPKdS1__param_0];
	ld.param.u64 	%rd3, [_Z19integralByTrapecoidPdPKdS1__param_1];
	ld.param.u64 	%rd4, [_Z19integralByTrapecoidPdPKdS1__param_2];
	cvta.to.global.u64 	%rd5, %rd3;
	cvta.to.global.u64 	%rd6, %rd4;
	ld.global.f64 	%fd11, [%rd6];
	mov.u32 	%r1, %ctaid.x;
	shl.b32 	%r2, %r1, 5;
	mov.u32 	%r14, %tid.x;
	add.s32 	%r15, %r2, %r14;
	cvt.rn.f64.u32 	%fd12, %r15;
	ld.global.f64 	%fd13, [%rd5];
	fma.rn.f64 	%fd14, %fd13, %fd12, %fd11;
	add.f64 	%fd15, %fd13, %fd14;
	mul.f64 	%fd16, %fd15, %fd15;
	fma.rn.f64 	%fd17, %fd14, %fd14, %fd16;
	mul.f64 	%fd18, %fd17, 0d3FE0000000000000;
	shl.b32 	%r16, %r14, 3;
	mov.u32 	%r17, _ZZ19integralByTrapecoidPdPKdS1_E3csh;
	add.s32 	%r18, %r17, %r16;
	st.shared.f64 	[%r18], %fd18;
	bar.sync 	0;
	setp.ne.s32 	%p1, %r14, 0;
	setp.gt.u32 	%p2, %r2, 99;
	or.pred  	%p3, %p1, %p2;
	@%p3 bra 	$L__BB0_10;
	cvta.to.global.u64 	%rd7, %rd2;
	mul.wide.u32 	%rd8, %r1, 8;
	add.s64 	%rd1, %rd7, %rd8;
	ld.global.f64 	%fd75, [%rd1];
	sub.s32 	%r20, 99, %r2;
	min.u32 	%r21, %r20, 31;
	add.s32 	%r3, %r21, 1;
	and.b32  	%r4, %r3, 12;
	setp.gt.u32 	%p4, %r2, 84;
	mov.b32 	%r34, 0;
	@%p4 bra 	$L__BB0_4;
	and.b32  	%r34, %r3, 48;
	add.s32 	%r31, %r17, 64;
	neg.s32 	%r32, %r34;
$L__BB0_3:
	.pragma "nounroll";
	ld.shared.f64 	%fd20, [%r31+-64];
	add.f64 	%fd21, %fd20, %fd75;
	ld.shared.f64 	%fd22, [%r31+-56];
	add.f64 	%fd23, %fd22, %fd21;
	ld.shared.f64 	%fd24, [%r31+-48];
	add.f64 	%fd25, %fd24, %fd23;
	ld.shared.f64 	%fd26, [%r31+-40];
	add.f64 	%fd27, %fd26, %fd25;
	ld.shared.f64 	%fd28, [%r31+-32];
	add.f64 	%fd29, %fd28, %fd27;
	ld.shared.f64 	%fd30, [%r31+-24];
	add.f64 	%fd31, %fd30, %fd29;
	ld.shared.f64 	%fd32, [%r31+-16];
	add.f64 	%fd33, %fd32, %fd31;
	ld.shared.f64 	%fd34, [%r31+-8];
	add.f64 	%fd35, %fd34, %fd33;
	ld.shared.f64 	%fd36, [%r31];
	add.f64 	%fd37, %fd36, %fd35;
	ld.shared.f64 	%fd38, [%r31+8];
	add.f64 	%fd39, %fd38, %fd37;
	ld.shared.f64 	%fd40, [%r31+16];
	add.f64 	%fd41, %fd40, %fd39;
	ld.shared.f64 	%fd42, [%r31+24];
	add.f64 	%fd43, %fd42, %fd41;
	ld.shared.f64 	%fd44, [%r31+32];
	add.f64 	%fd45, %fd44, %fd43;
	ld.shared.f64 	%fd46, [%r31+40];
	add.f64 	%fd47, %fd46, %fd45;
	ld.shared.f64 	%fd48, [%r31+48];
	add.f64 	%fd49, %fd48, %fd47;
	ld.shared.f64 	%fd50, [%r31+56];
	add.f64 	%fd75, %fd50, %fd49;
	add.s32 	%r32, %r32, 16;
	add.s32 	%r31, %r31, 128;
	setp.ne.s32 	%p5, %r32, 0;
	@%p5 bra 	$L__BB0_3;
$L__BB0_4:
	setp.eq.s32 	%p6, %r4, 0;
	@%p6 bra 	$L__BB0_9;
	setp.lt.u32 	%p7, %r4, 8;
	@%p7 bra 	$L__BB0_7;
	shl.b32 	%r24, %r34, 3;
	add.s32 	%r26, %r17, %r24;
	ld.shared.f64 	%fd52, [%r26];
	add.f64 	%fd53, %fd52, %fd75;
	ld.shared.f64 	%fd54, [%r26+8];
	add.f64 	%fd55, %fd54, %fd53;
	ld.shared.f64 	%fd56, [%r26+16];
	add.f64 	%fd57, %fd56, %fd55;
	ld.shared.f64 	%fd58, [%r26+24];
	add.f64 	%fd59, %fd58, %fd57;
	ld.shared.f64 	%fd60, [%r26+32];
	add.f64 	%fd61, %fd60, %fd59;
	ld.shared.f64 	%fd62, [%r26+40];
	add.f64 	%fd63, %fd62, %fd61;
	ld.shared.f64 	%fd64, [%r26+48];
	add.f64 	%fd65, %fd64, %fd63;
	ld.shared.f64 	%fd66, [%r26+56];
	add.f64 	%fd75, %fd66, %fd65;
	add.s32 	%r34, %r34, 8;
$L__BB0_7:
	and.b32  	%r27, %r3, 4;
	setp.eq.s32 	%p8, %r27, 0;
	@%p8 bra 	$L__BB0_9;
	shl.b32 	%r28, %r34, 3;
	add.s32 	%r30, %r17, %r28;
	ld.shared.f64 	%fd67, [%r30];
	add.f64 	%fd68, %fd67, %fd75;
	ld.shared.f64 	%fd69, [%r30+8];
	add.f64 	%fd70, %fd69, %fd68;
	ld.shared.f64 	%fd71, [%r30+16];
	add.f64 	%fd72, %fd71, %fd70;
	ld.shared.f64 	%fd73, [%r30+24];
	add.f64 	%fd75, %fd73, %fd72;
$L__BB0_9:
	st.global.f64 	[%rd1], %fd75;
$L__BB0_10:
	ret;

}
	// .globl	_Z20integralByMiddleQuadPdPKdS1_
.visible .entry _Z20integralByMiddleQuadPdPKdS1_(
	.param .u64 .ptr .align 1 _Z20integralByMiddleQuadPdPKdS1__param_0,
	.param .u64 .ptr .align 1 _Z20integralByMiddleQuadPdPKdS1__param_1,
	.param .u64 .ptr .align 1 _Z20integralByMiddleQuadPdPKdS1__param_2
)
{
	.reg .pred 	%p<9>;
	.reg .b32 	%r<35>;
	.reg .b64 	%rd<9>;
	.reg .b64 	%fd<78>;
	// demoted variable
	.shared .align 8 .b8 _ZZ20integralByMiddleQuadPdPKdS1_E3csh[256];
	ld.param.u64 	%rd2, [_Z20integralByMiddleQuadPdPKdS1__param_0];
	ld.param.u64 	%rd3, [_Z20integralByMiddleQuadPdPKdS1__param_1];
	ld.param.u64 	%rd4, [_Z20integralByMiddleQuadPdPKdS1__param_2];
	cvta.to.global.u64 	%rd5, %rd3;
	cvta.to.global.u64 	%rd6, %rd4;
	ld.global.f64 	%fd11, [%rd6];
	mov.u32 	%r1, %ctaid.x;
	shl.b32 	%r2, %r1, 5;
	mov.u32 	%r14, %tid.x;
	add.s32 	%r15, %r2, %r14;
	cvt.rn.f64.u32 	%fd12, %r15;
	ld.global.f64 	%fd13, [%rd5];
	fma.rn.f64 	%fd14, %fd13, %fd12, %fd11;
	fma.rn.f64 	%fd15, %fd13, 0d3FE0000000000000, %fd14;
	mul.f64 	%fd16, %fd15, %fd15;
	shl.b32 	%r16, %r14, 3;
	mov.u32 	%r17, _ZZ20integralByMiddleQuadPdPKdS1_E3csh;
	add.s32 	%r18, %r17, %r16;
	st.shared.f64 	[%r18], %fd16;
	bar.sync 	0;
	setp.ne.s32 	%p1, %r14, 0;
	setp.gt.u32 	%p2, %r2, 99;
	or.pred  	%p3, %p1, %p2;
	@%p3 bra 	$L__BB1_10;
	cvta.to.global.u64 	%rd7, %rd2;
	mul.wide.u32 	%rd8, %r1, 8;
	add.s64 	%rd1, %rd7, %rd8;
	ld.global.f64 	%fd73, [%rd1];
	sub.s32 	%r20, 99, %r2;
	min.u32 	%r21, %r20, 31;
	add.s32 	%r3, %r21, 1;
	and.b32  	%r4, %r3, 12;
	setp.gt.u32 	%p4, %r2, 84;
	mov.b32 	%r34, 0;
	@%p4 bra 	$L__BB1_4;
	and.b32  	%r34, %r3, 48;
	add.s32 	%r31, %r17, 64;
	neg.s32 	%r32, %r34;
$L__BB1_3:
	.pragma "nounroll";
	ld.shared.f64 	%fd18, [%r31+-64];
	add.f64 	%fd19, %fd18, %fd73;
	ld.shared.f64 	%fd20, [%r31+-56];
	add.f64 	%fd21, %fd20, %fd19;
	ld.shared.f64 	%fd22, [%r31+-48];
	add.f64 	%fd23, %fd22, %fd21;
	ld.shared.f64 	%fd24, [%r31+-40];
	add.f64 	%fd25, %fd24, %fd23;
	ld.shared.f64 	%fd26, [%r31+-32];
	add.f64 	%fd27, %fd26, %fd25;
	ld.shared.f64 	%fd28, [%r31+-24];
	add.f64 	%fd29, %fd28, %fd27;
	ld.shared.f64 	%fd30, [%r31+-16];
	add.f64 	%fd31, %fd30, %fd29;
	ld.shared.f64 	%fd32, [%r31+-8];
	add.f64 	%fd33, %fd32, %fd31;
	ld.shared.f64 	%fd34, [%r31];
	add.f64 	%fd35, %fd34, %fd33;
	ld.shared.f64 	%fd36, [%r31+8];
	add.f64 	%fd37, %fd36, %fd35;
	ld.shared.f64 	%fd38, [%r31+16];
	add.f64 	%fd39, %fd38, %fd37;
	ld.shared.f64 	%fd40, [%r31+24];
	add.f64 	%fd41, %fd40, %fd39;
	ld.shared.f64 	%fd42, [%r31+32];
	add.f64 	%fd43, %fd42, %fd41;
	ld.shared.f64 	%fd44, [%r31+40];
	add.f64 	%fd45, %fd44, %fd43;
	ld.shared.f64 	%fd46, [%r31+48];
	add.f64 	%fd47, %fd46, %fd45;
	ld.shared.f64 	%fd48, [%r31+56];
	add.f64 	%fd73, %fd48, %fd47;
	add.s32 	%r32, %r32, 16;
	add.s32 	%r31, %r31, 128;
	setp.ne.s32 	%p5, %r32, 0;
	@%p5 bra 	$L__BB1_3;
$L__BB1_4:
	setp.eq.s32 	%p6, %r4, 0;
	@%p6 bra 	$L__BB1_9;
	setp.lt.u32 	%p7, %r4, 8;
	@%p7 bra 	$L__BB1_7;
	shl.b32 	%r24, %r34, 3;
	add.s32 	%r26, %r17, %r24;
	ld.shared.f64 	%fd50, [%r26];
	add.f64 	%fd51, %fd50, %fd73;
	ld.shared.f64 	%fd52, [%r26+8];
	add.f64 	%fd53, %fd52, %fd51;
	ld.shared.f64 	%fd54, [%r26+16];
	add.f64 	%fd55, %fd54, %fd53;
	ld.shared.f64 	%fd56, [%r26+24];
	add.f64 	%fd57, %fd56, %fd55;
	ld.shared.f64 	%fd58, [%r26+32];
	add.f64 	%fd59, %fd58, %fd57;
	ld.shared.f64 	%fd60, [%r26+40];
	add.f64 	%fd61, %fd60, %fd59;
	ld.shared.f64 	%fd62, [%r26+48];
	add.f64 	%fd63, %fd62, %fd61;
	ld.shared.f64 	%fd64, [%r26+56];
	add.f64 	%fd73, %fd64, %fd63;
	add.s32 	%r34, %r34, 8;
$L__BB1_7:
	and.b32  	%r27, %r3, 4;
	setp.eq.s32 	%p8, %r27, 0;
	@%p8 bra 	$L__BB1_9;
	shl.b32 	%r28, %r34, 3;
	add.s32 	%r30, %r17, %r28;
	ld.shared.f64 	%fd65, [%r30];
	add.f64 	%fd66, %fd65, %fd73;
	ld.shared.f64 	%fd67, [%r30+8];
	add.f64 	%fd68, %fd67, %fd66;
	ld.shared.f64 	%fd69, [%r30+16];
	add.f64 	%fd70, %fd69, %fd68;
	ld.shared.f64 	%fd71, [%r30+24];
	add.f64 	%fd73, %fd71, %fd70;
$L__BB1_9:
	st.global.f64 	[%rd1], %fd73;
$L__BB1_10:
	ret;

}
	// .globl	_Z17integralBySimpsonPdPKdS1_
.visible .entry _Z17integralBySimpsonPdPKdS1_(
	.param .u64 .ptr .align 1 _Z17integralBySimpsonPdPKdS1__param_0,
	.param .u64 .ptr .align 1 _Z17integralBySimpsonPdPKdS1__param_1,
	.param .u64 .ptr .align 1 _Z17integralBySimpsonPdPKdS1__param_2
)
{
	.reg .pred 	%p<9>;
	.reg .b32 	%r<35>;
	.reg .b64 	%rd<9>;
	.reg .b64 	%fd<83>;
	// demoted variable
	.shared .align 8 .b8 _ZZ17integralBySimpsonPdPKdS1_E3csh[256];
	ld.param.u64 	%rd2, [_Z17integralBySimpsonPdPKdS1__param_0];
	ld.param.u64 	%rd3, [_Z17integralBySimpsonPdPKdS1__param_1];
	ld.param.u64 	%rd4, [_Z17integralBySimpsonPdPKdS1__param_2];
	cvta.to.global.u64 	%rd5, %rd3;
	cvta.to.global.u64 	%rd6, %rd4;
	ld.global.f64 	%fd11, [%rd6];
	mov.u32 	%r1, %ctaid.x;
	shl.b32 	%r2, %r1, 5;
	mov.u32 	%r14, %tid.x;
	add.s32 	%r15, %r2, %r14;
	cvt.rn.f64.u32 	%fd12, %r15;
	ld.global.f64 	%fd13, [%rd5];
	fma.rn.f64 	%fd14, %fd13, %fd12, %fd11;
	add.f64 	%fd15, %fd13, %fd14;
	add.f64 	%fd16, %fd14, %fd15;
	mul.f64 	%fd17, %fd16, 0d3FE0000000000000;
	mul.f64 	%fd18, %fd15, %fd15;
	fma.rn.f64 	%fd19, %fd14, %fd14, %fd18;
	mul.f64 	%fd20, %fd17, %fd17;
	fma.rn.f64 	%fd21, %fd20, 0d4010000000000000, %fd19;
	shl.b32 	%r16, %r14, 3;
	mov.u32 	%r17, _ZZ17integralBySimpsonPdPKdS1_E3csh;
	add.s32 	%r18, %r17, %r16;
	st.shared.f64 	[%r18], %fd21;
	bar.sync 	0;
	setp.ne.s32 	%p1, %r14, 0;
	setp.gt.u32 	%p2, %r2, 99;
	or.pred  	%p3, %p1, %p2;
	@%p3 bra 	$L__BB2_10;
	cvta.to.global.u64 	%rd7, %rd2;
	mul.wide.u32 	%rd8, %r1, 8;
	add.s64 	%rd1, %rd7, %rd8;
	ld.global.f64 	%fd78, [%rd1];
	sub.s32 	%r20, 99, %r2;
	min.u32 	%r21, %r20, 31;
	add.s32 	%r3, %r21, 1;
	and.b32  	%r4, %r3, 12;
	setp.gt.u32 	%p4, %r2, 84;
	mov.b32 	%r34, 0;
	@%p4 bra 	$L__BB2_4;
	and.b32  	%r34, %r3, 48;
	add.s32 	%r31, %r17, 64;
	neg.s32 	%r32, %r34;
$L__BB2_3:
	.pragma "nounroll";
	ld.shared.f64 	%fd23, [%r31+-64];
	add.f64 	%fd24, %fd23, %fd78;
	ld.shared.f64 	%fd25, [%r31+-56];
	add.f64 	%fd26, %fd25, %fd24;
	ld.shared.f64 	%fd27, [%r31+-48];
	add.f64 	%fd28, %fd27, %fd26;
	ld.shared.f64 	%fd29, [%r31+-40];
	add.f64 	%fd30, %fd29, %fd28;
	ld.shared.f64 	%fd31, [%r31+-32];
	add.f64 	%fd32, %fd31, %fd30;
	ld.shared.f64 	%fd33, [%r31+-24];
	add.f64 	%fd34, %fd33, %fd32;
	ld.shared.f64 	%fd35, [%r31+-16];
	add.f64 	%fd36, %fd35, %fd34;
	ld.shared.f64 	%fd37, [%r31+-8];
	add.f64 	%fd38, %fd37, %fd36;
	ld.shared.f64 	%fd39, [%r31];
	add.f64 	%fd40, %fd39, %fd38;
	ld.shared.f64 	%fd41, [%r31+8];
	add.f64 	%fd42, %fd41, %fd40;
	ld.shared.f64 	%fd43, [%r31+16];
	add.f64 	%fd44, %fd43, %fd42;
	ld.shared.f64 	%fd45, [%r31+24];
	add.f64 	%fd46, %fd45, %fd44;
	ld.shared.f64 	%fd47, [%r31+32];
	add.f64 	%fd48, %fd47, %fd46;
	ld.shared.f64 	%fd49, [%r31+40];
	add.f64 	%fd50, %fd49, %fd48;
	ld.shared.f64 	%fd51, [%r31+48];
	add.f64 	%fd52, %fd51, %fd50;
	ld.shared.f64 	%fd53, [%r31+56];
	add.f64 	%fd78, %fd53, %fd52;
	add.s32 	%r32, %r32, 16;
	add.s32 	%r31, %r31, 128;
	setp.ne.s32 	%p5, %r32, 0;
	@%p5 bra 	$L__BB2_3;
$L__BB2_4:
	setp.eq.s32 	%p6, %r4, 0;
	@%p6 bra 	$L__BB2_9;
	setp.lt.u32 	%p7, %r4, 8;
	@%p7 bra 	$L__BB2_7;
	shl.b32 	%r24, %r34, 3;
	add.s32 	%r26, %r17, %r24;
	ld.shared.f64 	%fd55, [%r26];
	add.f64 	%fd56, %fd55, %fd78;
	ld.shared.f64 	%fd57, [%r26+8];
	add.f64 	%fd58, %fd57, %fd56;
	ld.shared.f64 	%fd59, [%r26+16];
	add.f64 	%fd60, %fd59, %fd58;
	ld.shared.f64 	%fd61, [%r26+24];
	add.f64 	%fd62, %fd61, %fd60;
	ld.shared.f64 	%fd63, [%r26+32];
	add.f64 	%fd64, %fd63, %fd62;
	ld.shared.f64 	%fd65, [%r26+40];
	add.f64 	%fd66, %fd65, %fd64;
	ld.shared.f64 	%fd67, [%r26+48];
	add.f64 	%fd68, %fd67, %fd66;
	ld.shared.f64 	%fd69, [%r26+56];
	add.f64 	%fd78, %fd69, %fd68;
	add.s32 	%r34, %r34, 8;
$L__BB2_7:
	and.b32  	%r27, %r3, 4;
	setp.eq.s32 	%p8, %r27, 0;
	@%p8 bra 	$L__BB2_9;
	shl.b32 	%r28, %r34, 3;
	add.s32 	%r30, %r17, %r28;
	ld.shared.f64 	%fd70, [%r30];
	add.f64 	%fd71, %fd70, %fd78;
	ld.shared.f64 	%fd72, [%r30+8];
	add.f64 	%fd73, %fd72, %fd71;
	ld.shared.f64 	%fd74, [%r30+16];
	add.f64 	%fd75, %fd74, %fd73;
	ld.shared.f64 	%fd76, [%r30+24];
	add.f64 	%fd78, %fd76, %fd75;
$L__BB2_9:
	st.global.f64 	[%rd1], %fd78;
$L__BB2_10:
	ret;

}


// ===== COMPILED SASS (sm_100) =====

	.target	sm_100

	.elftype	@"ET_EXEC"


//--------------------- .note.nv.tkinfo           --------------------------
	.section	.note.nv.tkinfo,"",@"SHT_NOTE"
	.sectionflags	@"SHF_NOTE_NV_TKINFO"
	.tkinfo
        /*0018*/ 	.word	0x00000002
        /*0030*/ 	.string	""
        /*0030*/ 	.string	"ptxas"
        /*0030*/ 	.string	"Cuda compilation tools, release 13.0, V13.0.88"
        /*0030*/ 	.string	"Build cuda_13.0.r13.0/compiler.36424714_0"
        /*0030*/ 	.string	"-arch sm_100 -m 64 "



//--------------------- .note.nv.cuinfo           --------------------------
	.section	.note.nv.cuinfo,"",@"SHT_NOTE"
	.sectionflags	@"SHF_NOTE_NV_CUINFO"
        /*0018*/ 	.short	0x0002
        /*001a*/ 	.short	0x0064
        /*001c*/ 	.short	0x0082
	.zero		2


//--------------------- .nv.info                  --------------------------
	.section	.nv.info,"",@"SHT_CUDA_INFO"
	.align	4


	//----- nvinfo : EIATTR_REGCOUNT
	.align		4
        /*0000*/ 	.byte	0x04, 0x2f
        /*0002*/ 	.short	(.L_1 - .L_0)
	.align		4
.L_0:
        /*0004*/ 	.word	index@(_Z19integralByTrapecoidPdPKdS1_)
        /*0008*/ 	.word	0x00000018


	//----- nvinfo : EIATTR_FRAME_SIZE
	.align		4
.L_1:
        /*000c*/ 	.byte	0x04, 0x11
        /*000e*/ 	.short	(.L_3 - .L_2)
	.align		4
.L_2:
        /*0010*/ 	.word	index@(_Z19integralByTrapecoidPdPKdS1_)
        /*0014*/ 	.word	0x00000000


	//----- nvinfo : EIATTR_REGCOUNT
	.align		4
.L_3:
        /*0018*/ 	.byte	0x04, 0x2f
        /*001a*/ 	.short	(.L_5 - .L_4)
	.align		4
.L_4:
        /*001c*/ 	.word	index@(_Z20integralByMiddleQuadPdPKdS1_)
        /*0020*/ 	.word	0x00000018


	//----- nvinfo : EIATTR_FRAME_SIZE
	.align		4
.L_5:
        /*0024*/ 	.byte	0x04, 0x11
        /*0026*/ 	.short	(.L_7 - .L_6)
	.align		4
.L_6:
        /*0028*/ 	.word	index@(_Z20integralByMiddleQuadPdPKdS1_)
        /*002c*/ 	.word	0x00000000


	//----- nvinfo : EIATTR_REGCOUNT
	.align		4
.L_7:
        /*0030*/ 	.byte	0x04, 0x2f
        /*0032*/ 	.short	(.L_9 - .L_8)
	.align		4
.L_8:
        /*0034*/ 	.word	index@(_Z17integralBySimpsonPdPKdS1_)
        /*0038*/ 	.word	0x00000018


	//----- nvinfo : EIATTR_FRAME_SIZE
	.align		4
.L_9:
        /*003c*/ 	.byte	0x04, 0x11
        /*003e*/ 	.short	(.L_11 - .L_10)
	.align		4
.L_10:
        /*0040*/ 	.word	index@(_Z17integralBySimpsonPdPKdS1_)
        /*0044*/ 	.word	0x00000000


	//----- nvinfo : EIATTR_MIN_STACK_SIZE
	.align		4
.L_11:
        /*0048*/ 	.byte	0x04, 0x12
        /*004a*/ 	.short	(.L_13 - .L_12)
	.align		4
.L_12:
        /*004c*/ 	.word	index@(_Z17integralBySimpsonPdPKdS1_)
        /*0050*/ 	.word	0x00000000


	//----- nvinfo : EIATTR_MIN_STACK_SIZE
	.align		4
.L_13:
        /*0054*/ 	.byte	0x04, 0x12
        /*0056*/ 	.short	(.L_15 - .L_14)
	.align		4
.L_14:
        /*0058*/ 	.word	index@(_Z20integralByMiddleQuadPdPKdS1_)
        /*005c*/ 	.word	0x00000000


	//----- nvinfo : EIATTR_MIN_STACK_SIZE
	.align		4
.L_15:
        /*0060*/ 	.byte	0x04, 0x12
        /*0062*/ 	.short	(.L_17 - .L_16)
	.align		4
.L_16:
        /*0064*/ 	.word	index@(_Z19integralByTrapecoidPdPKdS1_)
        /*0068*/ 	.word	0x00000000
.L_17:


//--------------------- .nv.compat                --------------------------
	.section	.nv.compat,"",@"SHT_CUDA_COMPAT_INFO"
	.align	4
        /*0000*/ 	.byte	0x02, 0x09, 0x00, 0x00, 0x02, 0x02, 0x01, 0x00, 0x02, 0x05, 0x05, 0x00, 0x03, 0x07, 0x01, 0x01
        /*0010*/ 	.byte	0x02, 0x03, 0x00, 0x00, 0x02, 0x06, 0x01, 0x00, 0x04, 0x0b, 0x08, 0x00, 0x01, 0x00, 0x00, 0x00
        /*0020*/ 	.byte	0x00, 0x00, 0x00, 0x00


//--------------------- .nv.info._Z17integralBySimpsonPdPKdS1_ --------------------------
	.section	.nv.info._Z17integralBySimpsonPdPKdS1_,"",@"SHT_CUDA_INFO"
	.sectionflags	@""
	.align	4


	//----- nvinfo : EIATTR_CUDA_API_VERSION
	.align		4
        /*0000*/ 	.byte	0x04, 0x37
        /*0002*/ 	.short	(.L_19 - .L_18)
.L_18:
        /*0004*/ 	.word	0x00000082


	//----- nvinfo : EIATTR_KPARAM_INFO
	.align		4
.L_19:
        /*0008*/ 	.byte	0x04, 0x17
        /*000a*/ 	.short	(.L_21 - .L_20)
.L_20:
        /*000c*/ 	.word	0x00000000
        /*0010*/ 	.short	0x0002
        /*0012*/ 	.short	0x0010
        /*0014*/ 	.byte	0x00, 0xf5, 0x21, 0x00


	//----- nvinfo : EIATTR_KPARAM_INFO
	.align		4
.L_21:
        /*0018*/ 	.byte	0x04, 0x17
        /*001a*/ 	.short	(.L_23 - .L_22)
.L_22:
        /*001c*/ 	.word	0x00000000
        /*0020*/ 	.short	0x0001
        /*0022*/ 	.short	0x0008
        /*0024*/ 	.byte	0x00, 0xf5, 0x21, 0x00


	//----- nvinfo : EIATTR_KPARAM_INFO
	.align		4
.L_23:
        /*0028*/ 	.byte	0x04, 0x17
        /*002a*/ 	.short	(.L_25 - .L_24)
.L_24:
        /*002c*/ 	.word	0x00000000
        /*0030*/ 	.short	0x0000
        /*0032*/ 	.short	0x0000
        /*0034*/ 	.byte	0x00, 0xf5, 0x21, 0x00


	//----- nvinfo : EIATTR_SPARSE_MMA_MASK
	.align		4
.L_25:
        /*0038*/ 	.byte	0x03, 0x50
        /*003a*/ 	.short	0x0000


	//----- nvinfo : EIATTR_MAXREG_COUNT
	.align		4
        /*003c*/ 	.byte	0x03, 0x1b
        /*003e*/ 	.short	0x00ff


	//----- nvinfo : EIATTR_NUM_BARRIERS
	.align		4
        /*0040*/ 	.byte	0x02, 0x4c
        /*0042*/ 	.byte	0x01
	.zero		1


	//----- nvinfo : EIATTR_MERCURY_ISA_VERSION
	.align		4
        /*0044*/ 	.byte	0x03, 0x5f
        /*0046*/ 	.short	0x0101


	//----- nvinfo : EIATTR_VRC_CTA_INIT_COUNT
	.align		4
        /*0048*/ 	.byte	0x02, 0x4a
	.zero		1
	.zero		1


	//----- nvinfo : EIATTR_EXIT_INSTR_OFFSETS
	.align		4
        /*004c*/ 	.byte	0x04, 0x1c
        /*004e*/ 	.short	(.L_27 - .L_26)


	//   ....[0]....
.L_26:
        /*0050*/ 	.word	0x000001b0


	//   ....[1]....
        /*0054*/ 	.word	0x00000620


	//----- nvinfo : EIATTR_CBANK_PARAM_SIZE
	.align		4
.L_27:
        /*0058*/ 	.byte	0x03, 0x19
        /*005a*/ 	.short	0x0018


	//----- nvinfo : EIATTR_PARAM_CBANK
	.align		4
        /*005c*/ 	.byte	0x04, 0x0a
        /*005e*/ 	.short	(.L_29 - .L_28)
	.align		4
.L_28:
        /*0060*/ 	.word	index@(.nv.constant0._Z17integralBySimpsonPdPKdS1_)
        /*0064*/ 	.short	0x0380
        /*0066*/ 	.short	0x0018


	//----- nvinfo : EIATTR_SW_WAR
	.align		4
.L_29:
        /*0068*/ 	.byte	0x04, 0x36
        /*006a*/ 	.short	(.L_31 - .L_30)
.L_30:
        /*006c*/ 	.word	0x00000008
.L_31:


//--------------------- .nv.info._Z20integralByMiddleQuadPdPKdS1_ --------------------------
	.section	.nv.info._Z20integralByMiddleQuadPdPKdS1_,"",@"SHT_CUDA_INFO"
	.sectionflags	@""
	.align	4


	//----- nvinfo : EIATTR_CUDA_API_VERSION
	.align		4
        /*0000*/ 	.byte	0x04, 0x37
        /*0002*/ 	.short	(.L_33 - .L_32)
.L_32:
        /*0004*/ 	.word	0x00000082


	//----- nvinfo : EIATTR_KPARAM_INFO
	.align		4
.L_33:
        /*0008*/ 	.byte	0x04, 0x17
        /*000a*/ 	.short	(.L_35 - .L_34)
.L_34:
        /*000c*/ 	.word	0x00000000
        /*0010*/ 	.short	0x0002
        /*0012*/ 	.short	0x0010
        /*0014*/ 	.byte	0x00, 0xf5, 0x21, 0x00


	//----- nvinfo : EIATTR_KPARAM_INFO
	.align		4
.L_35:
        /*0018*/ 	.byte	0x04, 0x17
        /*001a*/ 	.short	(.L_37 - .L_36)
.L_36:
        /*001c*/ 	.word	0x00000000
        /*0020*/ 	.short	0x0001
        /*0022*/ 	.short	0x0008
        /*0024*/ 	.byte	0x00, 0xf5, 0x21, 0x00


	//----- nvinfo : EIATTR_KPARAM_INFO
	.align		4
.L_37:
        /*0028*/ 	.byte	0x04, 0x17
        /*002a*/ 	.short	(.L_39 - .L_38)
.L_38:
        /*002c*/ 	.word	0x00000000
        /*0030*/ 	.short	0x0000
        /*0032*/ 	.short	0x0000
        /*0034*/ 	.byte	0x00, 0xf5, 0x21, 0x00


	//----- nvinfo : EIATTR_SPARSE_MMA_MASK
	.align		4
.L_39:
        /*0038*/ 	.byte	0x03, 0x50
        /*003a*/ 	.short	0x0000


	//----- nvinfo : EIATTR_MAXREG_COUNT
	.align		4
        /*003c*/ 	.byte	0x03, 0x1b
        /*003e*/ 	.short	0x00ff


	//----- nvinfo : EIATTR_NUM_BARRIERS
	.align		4
        /*0040*/ 	.byte	0x02, 0x4c
        /*0042*/ 	.byte	0x01
	.zero		1


	//----- nvinfo : EIATTR_MERCURY_ISA_VERSION
	.align		4
        /*0044*/ 	.byte	0x03, 0x5f
        /*0046*/ 	.short	0x0101


	//----- nvinfo : EIATTR_VRC_CTA_INIT_COUNT
	.align		4
        /*0048*/ 	.byte	0x02, 0x4a
	.zero		1
	.zero		1


	//----- nvinfo : EIATTR_EXIT_INSTR_OFFSETS
	.align		4
        /*004c*/ 	.byte	0x04, 0x1c
        /*004e*/ 	.short	(.L_41 - .L_40)


	//   ....[0]....
.L_40:
        /*0050*/ 	.word	0x00000160


	//   ....[1]....
        /*0054*/ 	.word	0x000005d0


	//----- nvinfo : EIATTR_CBANK_PARAM_SIZE
	.align		4
.L_41:
        /*0058*/ 	.byte	0x03, 0x19
        /*005a*/ 	.short	0x0018


	//----- nvinfo : EIATTR_PARAM_CBANK
	.align		4
        /*005c*/ 	.byte	0x04, 0x0a
        /*005e*/ 	.short	(.L_43 - .L_42)
	.align		4
.L_42:
        /*0060*/ 	.word	index@(.nv.constant0._Z20integralByMiddleQuadPdPKdS1_)
        /*0064*/ 	.short	0x0380
        /*0066*/ 	.short	0x0018


	//----- nvinfo : EIATTR_SW_WAR
	.align		4
.L_43:
        /*0068*/ 	.byte	0x04, 0x36
        /*006a*/ 	.short	(.L_45 - .L_44)
.L_44:
        /*006c*/ 	.word	0x00000008
.L_45:


//--------------------- .nv.info._Z19integralByTrapecoidPdPKdS1_ --------------------------
	.section	.nv.info._Z19integralByTrapecoidPdPKdS1_,"",@"SHT_CUDA_INFO"
	.sectionflags	@""
	.align	4


	//----- nvinfo : EIATTR_CUDA_API_VERSION
	.align		4
        /*0000*/ 	.byte	0x04, 0x37
        /*0002*/ 	.short	(.L_47 - .L_46)
.L_46:
        /*0004*/ 	.word	0x00000082


	//----- nvinfo : EIATTR_KPARAM_INFO
	.align		4
.L_47:
        /*0008*/ 	.byte	0x04, 0x17
        /*000a*/ 	.short	(.L_49 - .L_48)
.L_48:
        /*000c*/ 	.word	0x00000000
        /*0010*/ 	.short	0x0002
        /*0012*/ 	.short	0x0010
        /*0014*/ 	.byte	0x00, 0xf5, 0x21, 0x00


	//----- nvinfo : EIATTR_KPARAM_INFO
	.align		4
.L_49:
        /*0018*/ 	.byte	0x04, 0x17
        /*001a*/ 	.short	(.L_51 - .L_50)
.L_50:
        /*001c*/ 	.word	0x00000000
        /*0020*/ 	.short	0x0001
        /*0022*/ 	.short	0x0008
        /*0024*/ 	.byte	0x00, 0xf5, 0x21, 0x00


	//----- nvinfo : EIATTR_KPARAM_INFO
	.align		4
.L_51:
        /*0028*/ 	.byte	0x04, 0x17
        /*002a*/ 	.short	(.L_53 - .L_52)
.L_52:
        /*002c*/ 	.word	0x00000000
        /*0030*/ 	.short	0x0000
        /*0032*/ 	.short	0x0000
        /*0034*/ 	.byte	0x00, 0xf5, 0x21, 0x00


	//----- nvinfo : EIATTR_SPARSE_MMA_MASK
	.align		4
.L_53:
        /*0038*/ 	.byte	0x03, 0x50
        /*003a*/ 	.short	0x0000


	//----- nvinfo : EIATTR_MAXREG_COUNT
	.align		4
        /*003c*/ 	.byte	0x03, 0x1b
        /*003e*/ 	.short	0x00ff


	//----- nvinfo : EIATTR_NUM_BARRIERS
	.align		4
        /*0040*/ 	.byte	0x02, 0x4c
        /*0042*/ 	.byte	0x01
	.zero		1


	//----- nvinfo : EIATTR_MERCURY_ISA_VERSION
	.align		4
        /*0044*/ 	.byte	0x03, 0x5f
        /*0046*/ 	.short	0x0101


	//----- nvinfo : EIATTR_VRC_CTA_INIT_COUNT
	.align		4
        /*0048*/ 	.byte	0x02, 0x4a
	.zero		1
	.zero		1


	//----- nvinfo : EIATTR_EXIT_INSTR_OFFSETS
	.align		4
        /*004c*/ 	.byte	0x04, 0x1c
        /*004e*/ 	.short	(.L_55 - .L_54)


	//   ....[0]....
.L_54:
        /*0050*/ 	.word	0x00000180


	//   ....[1]....
        /*0054*/ 	.word	0x000005f0


	//----- nvinfo : EIATTR_CBANK_PARAM_SIZE
	.align		4
.L_55:
        /*0058*/ 	.byte	0x03, 0x19
        /*005a*/ 	.short	0x0018


	//----- nvinfo : EIATTR_PARAM_CBANK
	.align		4
        /*005c*/ 	.byte	0x04, 0x0a
        /*005e*/ 	.short	(.L_57 - .L_56)
	.align		4
.L_56:
        /*0060*/ 	.word	index@(.nv.constant0._Z19integralByTrapecoidPdPKdS1_)
        /*0064*/ 	.short	0x0380
        /*0066*/ 	.short	0x0018


	//----- nvinfo : EIATTR_SW_WAR
	.align		4
.L_57:
        /*0068*/ 	.byte	0x04, 0x36
        /*006a*/ 	.short	(.L_59 - .L_58)
.L_58:
        /*006c*/ 	.word	0x00000008
.L_59:


//--------------------- .nv.callgraph             --------------------------
	.section	.nv.callgraph,"",@"SHT_CUDA_CALLGRAPH"
	.align	4
	.sectionentsize	8
	.align		4
        /*0000*/ 	.word	0x00000000
	.align		4
        /*0004*/ 	.word	0xffffffff
	.align		4
        /*0008*/ 	.word	0x00000000
	.align		4
        /*000c*/ 	.word	0xfffffffe
	.align		4
        /*0010*/ 	.word	0x00000000
	.align		4
        /*0014*/ 	.word	0xfffffffd
	.align		4
        /*0018*/ 	.word	0x00000000
	.align		4
        /*001c*/ 	.word	0xfffffffc


//--------------------- .text._Z17integralBySimpsonPdPKdS1_ --------------------------
	.section	.text._Z17integralBySimpsonPdPKdS1_,"ax",@progbits
	.align	128
        .global         _Z17integralBySimpsonPdPKdS1_
        .type           _Z17integralBySimpsonPdPKdS1_,@function
        .size           _Z17integralBySimpsonPdPKdS1_,(.L_x_15 - _Z17integralBySimpsonPdPKdS1_)
        .other          _Z17integralBySimpsonPdPKdS1_,@"STO_CUDA_ENTRY STV_DEFAULT"
_Z17integralBySimpsonPdPKdS1_:
.text._Z17integralBySimpsonPdPKdS1_:
[----:B------:R-:W-:Y:S08]  /*0000*/  LDC R1, c[0x0][0x37c] ;  /* 0x0000df00ff017b82 */ /* 0x000ff00000000800 */
[----:B------:R-:W0:Y:S01]  /*0010*/  LDC.64 R4, c[0x0][0x390] ;  /* 0x0000e400ff047b82 */ /* 0x000e220000000a00 */
[----:B------:R-:W0:Y:S07]  /*0020*/  LDCU.64 UR6, c[0x0][0x358] ;  /* 0x00006b00ff0677ac */ /* 0x000e2e0008000a00 */
[----:B------:R-:W1:Y:S01]  /*0030*/  LDC.64 R8, c[0x0][0x388] ;  /* 0x0000e200ff087b82 */ /* 0x000e620000000a00 */
[----:B0-----:R-:W2:Y:S04]  /*0040*/  LDG.E.64 R4, desc[UR6][R4.64] ;  /* 0x0000000604047981 */ /* 0x001ea8000c1e1b00 */
[----:B-1----:R-:W2:Y:S03]  /*0050*/  LDG.E.64 R8, desc[UR6][R8.64] ;  /* 0x0000000608087981 */ /* 0x002ea6000c1e1b00 */
[----:B------:R-:W0:Y:S01]  /*0060*/  S2UR UR5, SR_CgaCtaId ;  /* 0x00000000000579c3 */ /* 0x000e220000008800 */
[----:B------:R-:W-:Y:S01]  /*0070*/  UMOV UR4, 0x400 ;  /* 0x0000040000047882 */ /* 0x000fe20000000000 */
[----:B------:R-:W1:Y:S01]  /*0080*/  S2R R15, SR_CTAID.X ;  /* 0x00000000000f7919 */ /* 0x000e620000002500 */
[----:B------:R-:W3:Y:S01]  /*0090*/  S2R R3, SR_TID.X ;  /* 0x0000000000037919 */ /* 0x000ee20000002100 */
[----:B0-----:R-:W-:Y:S01]  /*00a0*/  ULEA UR4, UR5, UR4, 0x18 ;  /* 0x0000000405047291 */ /* 0x001fe2000f8ec0ff */
[----:B-1----:R-:W-:-:S04]  /*00b0*/  IMAD.SHL.U32 R2, R15, 0x20, RZ ;  /* 0x000000200f027824 */ /* 0x002fc800078e00ff */
[C---:B---3--:R-:W-:Y:S01]  /*00c0*/  IMAD.IADD R0, R2.reuse, 0x1, R3 ;  /* 0x0000000102007824 */ /* 0x048fe200078e0203 */
[----:B------:R-:W-:-:S03]  /*00d0*/  ISETP.GT.U32.AND P0, PT, R2, 0x63, PT ;  /* 0x000000630200780c */ /* 0x000fc60003f04070 */
[----:B------:R-:W2:Y:S01]  /*00e0*/  I2F.F64.U32 R6, R0 ;  /* 0x0000000000067312 */ /* 0x000ea20000201800 */
[C---:B------:R-:W-:Y:S02]  /*00f0*/  ISETP.NE.OR P0, PT, R3.reuse, RZ, P0 ;  /* 0x000000ff0300720c */ /* 0x040fe40000705670 */
[----:B------:R-:W-:Y:S01]  /*0100*/  LEA R3, R3, UR4, 0x3 ;  /* 0x0000000403037c11 */ /* 0x000fe2000f8e18ff */
[----:B--2---:R-:W-:-:S08]  /*0110*/  DFMA R6, R6, R8, R4 ;  /* 0x000000080606722b */ /* 0x004fd00000000004 */
[----:B------:R-:W-:-:S08]  /*0120*/  DADD R10, R8, R6 ;  /* 0x00000000080a7229 */ /* 0x000fd00000000006 */
[----:B------:R-:W-:Y:S02]  /*0130*/  DADD R12, R6, R10 ;  /* 0x00000000060c7229 */ /* 0x000fe4000000000a */
[----:B------:R-:W-:-:S06]  /*0140*/  DMUL R10, R10, R10 ;  /* 0x0000000a0a0a7228 */ /* 0x000fcc0000000000 */
[----:B------:R-:W-:Y:S02]  /*0150*/  DMUL R12, R12, 0.5 ;  /* 0x3fe000000c0c7828 */ /* 0x000fe40000000000 */
[----:B------:R-:W-:-:S06]  /*0160*/  DFMA R10, R6, R6, R10 ;  /* 0x00000006060a722b */ /* 0x000fcc000000000a */
[----:B------:R-:W-:-:S08]  /*0170*/  DMUL R12, R12, R12 ;  /* 0x0000000c0c0c7228 */ /* 0x000fd00000000000 */
[----:B------:R-:W-:-:S07]  /*0180*/  DFMA R10, R12, 4, R10 ;  /* 0x401000000c0a782b */ /* 0x000fce000000000a */
[----:B------:R0:W-:Y:S01]  /*0190*/  STS.64 [R3], R10 ;  /* 0x0000000a03007388 */ /* 0x0001e20000000a00 */
[----:B------:R-:W-:Y:S06]  /*01a0*/  BAR.SYNC.DEFER_BLOCKING 0x0 ;  /* 0x0000000000007b1d */ /* 0x000fec0000010000 */
[----:B------:R-:W-:Y:S05]  /*01b0*/  @P0 EXIT ;  /* 0x000000000000094d */ /* 0x000fea0003800000 */
[----:B------:R-:W1:Y:S02]  /*01c0*/  LDC.64 R18, c[0x0][0x380] ;  /* 0x0000e000ff127b82 */ /* 0x000e640000000a00 */
[----:B-1----:R-:W-:-:S05]  /*01d0*/  IMAD.WIDE.U32 R18, R15, 0x8, R18 ;  /* 0x000000080f127825 */ /* 0x002fca00078e0012 */
[----:B------:R1:W5:Y:S01]  /*01e0*/  LDG.E.64 R20, desc[UR6][R18.64] ;  /* 0x0000000612147981 */ /* 0x000362000c1e1b00 */
[----:B------:R-:W-:Y:S01]  /*01f0*/  IMAD.MOV R16, RZ, RZ, -R2 ;  /* 0x000000ffff107224 */ /* 0x000fe200078e0a02 */
[----:B------:R-:W-:Y:S01]  /*0200*/  ISETP.GT.U32.AND P1, PT, R2, 0x54, PT ;  /* 0x000000540200780c */ /* 0x000fe20003f24070 */
[----:B0-----:R-:W-:Y:S02]  /*0210*/  IMAD.MOV.U32 R3, RZ, RZ, 0x63 ;  /* 0x00000063ff037424 */ /* 0x001fe400078e00ff */
[----:B------:R-:W-:-:S03]  /*0220*/  IMAD.MOV.U32 R2, RZ, RZ, RZ ;  /* 0x000000ffff027224 */ /* 0x000fc600078e00ff */
[----:B------:R-:W-:-:S05]  /*0230*/  VIADDMNMX.U32 R16, R16, R3, 0x1f, PT ;  /* 0x0000001f10107446 */ /* 0x000fca0003800003 */
[----:B------:R-:W-:-:S05]  /*0240*/  VIADD R16, R16, 0x1 ;  /* 0x0000000110107836 */ /* 0x000fca0000000000 */
[----:B------:R-:W-:-:S04]  /*0250*/  LOP3.LUT R0, R16, 0xc, RZ, 0xc0, !PT ;  /* 0x0000000c10007812 */ /* 0x000fc800078ec0ff */
[----:B------:R-:W-:Y:S01]  /*0260*/  ISETP.NE.AND P0, PT, R0, RZ, PT ;  /* 0x000000ff0000720c */ /* 0x000fe20003f05270 */
[----:B-1----:R-:W-:-:S12]  /*0270*/  @P1 BRA `(.L_x_0) ;  /* 0x00000000007c1947 */ /* 0x002fd80003800000 */
[----:B------:R-:W-:Y:S01]  /*0280*/  LOP3.LUT R2, R16, 0x30, RZ, 0xc0, !PT ;  /* 0x0000003010027812 */ /* 0x000fe200078ec0ff */
[----:B------:R-:W-:-:S04]  /*0290*/  UIADD3 UR5, UPT, UPT, UR4, 0x40, URZ ;  /* 0x0000004004057890 */ /* 0x000fc8000fffe0ff */
[----:B------:R-:W-:-:S08]  /*02a0*/  IMAD.MOV R3, RZ, RZ, -R2 ;  /* 0x000000ffff037224 */ /* 0x000fd000078e0a02 */
.L_x_1:
[----:B------:R-:W0:Y:S01]  /*02b0*/  LDS.128 R8, [UR5+-0x40] ;  /* 0xffffc005ff087984 */ /* 0x000e220008000c00 */
[----:B------:R-:W-:-:S03]  /*02c0*/  VIADD R3, R3, 0x10 ;  /* 0x0000001003037836 */ /* 0x000fc60000000000 */
[----:B------:R-:W1:Y:S02]  /*02d0*/  LDS.128 R4, [UR5+-0x30] ;  /* 0xffffd005ff047984 */ /* 0x000e640008000c00 */
[----:B------:R-:W-:Y:S02]  /*02e0*/  ISETP.NE.AND P1, PT, R3, RZ, PT ;  /* 0x000000ff0300720c */ /* 0x000fe40003f25270 */
[----:B------:R-:W2:Y:S01]  /*02f0*/  LDS.128 R12, [UR5+-0x20] ;  /* 0xffffe005ff0c7984 */ /* 0x000ea20008000c00 */
[----:B0----5:R-:W-:-:S08]  /*0300*/  DADD R8, R8, R20 ;  /* 0x0000000008087229 */ /* 0x021fd00000000014 */
[----:B------:R-:W-:Y:S02]  /*0310*/  DADD R20, R8, R10 ;  /* 0x0000000008147229 */ /* 0x000fe4000000000a */
[----:B------:R-:W0:Y:S06]  /*0320*/  LDS.128 R8, [UR5+-0x10] ;  /* 0xfffff005ff087984 */ /* 0x000e2c0008000c00 */
[----:B-1----:R-:W-:-:S08]  /*0330*/  DADD R4, R20, R4 ;  /* 0x0000000014047229 */ /* 0x002fd00000000004 */
[----:B------:R-:W-:Y:S02]  /*0340*/  DADD R20, R4, R6 ;  /* 0x0000000004147229 */ /* 0x000fe40000000006 */
[----:B------:R-:W1:Y:S06]  /*0350*/  LDS.128 R4, [UR5] ;  /* 0x00000005ff047984 */ /* 0x000e6c0008000c00 */
[----:B--2---:R-:W-:-:S08]  /*0360*/  DADD R12, R20, R12 ;  /* 0x00000000140c7229 */ /* 0x004fd0000000000c */
[----:B------:R-:W-:Y:S02]  /*0370*/  DADD R20, R12, R14 ;  /* 0x000000000c147229 */ /* 0x000fe4000000000e */
[----:B------:R-:W2:Y:S06]  /*0380*/  LDS.128 R12, [UR5+0x10] ;  /* 0x00001005ff0c7984 */ /* 0x000eac0008000c00 */
[----:B0-----:R-:W-:-:S08]  /*0390*/  DADD R8, R20, R8 ;  /* 0x0000000014087229 */ /* 0x001fd00000000008 */
[----:B------:R-:W-:Y:S02]  /*03a0*/  DADD R20, R8, R10 ;  /* 0x0000000008147229 */ /* 0x000fe4000000000a */
[----:B------:R-:W0:Y:S06]  /*03b0*/  LDS.128 R8, [UR5+0x20] ;  /* 0x00002005ff087984 */ /* 0x000e2c0008000c00 */
[----:B-1----:R-:W-:-:S08]  /*03c0*/  DADD R4, R20, R4 ;  /* 0x0000000014047229 */ /* 0x002fd00000000004 */
[----:B------:R-:W-:Y:S02]  /*03d0*/  DADD R20, R4, R6 ;  /* 0x0000000004147229 */ /* 0x000fe40000000006 */
[----:B------:R-:W1:Y:S01]  /*03e0*/  LDS.128 R4, [UR5+0x30] ;  /* 0x00003005ff047984 */ /* 0x000e620008000c00 */
[----:B------:R-:W-:-:S05]  /*03f0*/  UIADD3 UR5, UPT, UPT, UR5, 0x80, URZ ;  /* 0x0000008005057890 */ /* 0x000fca000fffe0ff */
[----:B--2---:R-:W-:-:S08]  /*0400*/  DADD R12, R20, R12 ;  /* 0x00000000140c7229 */ /* 0x004fd0000000000c */
[----:B------:R-:W-:-:S08]  /*0410*/  DADD R12, R12, R14 ;  /* 0x000000000c0c7229 */ /* 0x000fd0000000000e */
[----:B0-----:R-:W-:-:S08]  /*0420*/  DADD R8, R12, R8 ;  /* 0x000000000c087229 */ /* 0x001fd00000000008 */
[----:B------:R-:W-:-:S08]  /*0430*/  DADD R8, R8, R10 ;  /* 0x0000000008087229 */ /* 0x000fd0000000000a */
[----:B-1----:R-:W-:-:S08]  /*0440*/  DADD R4, R8, R4 ;  /* 0x0000000008047229 */ /* 0x002fd00000000004 */
[----:B------:R-:W-:Y:S01]  /*0450*/  DADD R20, R4, R6 ;  /* 0x0000000004147229 */ /* 0x000fe20000000006 */
[----:B------:R-:W-:Y:S10]  /*0460*/  @P1 BRA `(.L_x_1) ;  /* 0xfffffffc00901947 */ /* 0x000ff4000383ffff */
.L_x_0:
[----:B------:R-:W-:Y:S05]  /*0470*/  @!P0 BRA `(.L_x_2) ;  /* 0x0000000000648947 */ /* 0x000fea0003800000 */
[----:B------:R-:W-:Y:S02]  /*0480*/  ISETP.GE.U32.AND P0, PT, R0, 0x8, PT ;  /* 0x000000080000780c */ /* 0x000fe40003f06070 */
[----:B------:R-:W-:-:S11]  /*0490*/  LOP3.LUT P1, RZ, R16, 0x4, RZ, 0xc0, !PT ;  /* 0x0000000410ff7812 */ /* 0x000fd6000782c0ff */
[----:B------:R-:W-:Y:S05]  /*04a0*/  @!P0 BRA `(.L_x_3) ;  /* 0x0000000000388947 */ /* 0x000fea0003800000 */
[C---:B------:R-:W-:Y:S01]  /*04b0*/  LEA R0, R2.reuse, UR4, 0x3 ;  /* 0x0000000402007c11 */ /* 0x040fe2000f8e18ff */
[----:B------:R-:W-:-:S04]  /*04c0*/  VIADD R2, R2, 0x8 ;  /* 0x0000000802027836 */ /* 0x000fc80000000000 */
[----:B------:R-:W0:Y:S04]  /*04d0*/  LDS.128 R12, [R0] ;  /* 0x00000000000c7984 */ /* 0x000e280000000c00 */
[----:B------:R-:W1:Y:S04]  /*04e0*/  LDS.128 R8, [R0+0x10] ;  /* 0x0000100000087984 */ /* 0x000e680000000c00 */
[----:B------:R-:W2:Y:S01]  /*04f0*/  LDS.128 R4, [R0+0x20] ;  /* 0x0000200000047984 */ /* 0x000ea20000000c00 */
[----:B0----5:R-:W-:-:S08]  /*0500*/  DADD R12, R20, R12 ;  /* 0x00000000140c7229 */ /* 0x021fd0000000000c */
[----:B------:R-:W-:Y:S02]  /*0510*/  DADD R16, R12, R14 ;  /* 0x000000000c107229 */ /* 0x000fe4000000000e */
[----:B------:R-:W0:Y:S06]  /*0520*/  LDS.128 R12, [R0+0x30] ;  /* 0x00003000000c7984 */ /* 0x000e2c0000000c00 */
[----:B-1----:R-:W-:-:S08]  /*0530*/  DADD R8, R16, R8 ;  /* 0x0000000010087229 */ /* 0x002fd00000000008 */
[----:B------:R-:W-:-:S08]  /*0540*/  DADD R8, R8, R10 ;  /* 0x0000000008087229 */ /* 0x000fd0000000000a */
[----:B--2---:R-:W-:-:S08]  /*0550*/  DADD R4, R8, R4 ;  /* 0x0000000008047229 */ /* 0x004fd00000000004 */
[----:B------:R-:W-:-:S08]  /*0560*/  DADD R4, R4, R6 ;  /* 0x0000000004047229 */ /* 0x000fd00000000006 */
[----:B0-----:R-:W-:-:S08]  /*0570*/  DADD R4, R4, R12 ;  /* 0x0000000004047229 */ /* 0x001fd0000000000c */
[----:B------:R-:W-:-:S11]  /*0580*/  DADD R20, R4, R14 ;  /* 0x0000000004147229 */ /* 0x000fd6000000000e */
.L_x_3:
[----:B------:R-:W-:Y:S05]  /*0590*/  @!P1 BRA `(.L_x_2) ;  /* 0x00000000001c9947 */ /* 0x000fea0003800000 */
[----:B------:R-:W-:-:S05]  /*05a0*/  LEA R2, R2, UR4, 0x3 ;  /* 0x0000000402027c11 */ /* 0x000fca000f8e18ff */
[----:B------:R-:W0:Y:S04]  /*05b0*/  LDS.128 R8, [R2] ;  /* 0x0000000002087984 */ /* 0x000e280000000c00 */
[----:B------:R-:W1:Y:S01]  /*05c0*/  LDS.128 R4, [R2+0x10] ;  /* 0x0000100002047984 */ /* 0x000e620000000c00 */
[----:B0----5:R-:W-:-:S08]  /*05d0*/  DADD R8, R20, R8 ;  /* 0x0000000014087229 */ /* 0x021fd00000000008 */
[----:B------:R-:W-:-:S08]  /*05e0*/  DADD R8, R8, R10 ;  /* 0x0000000008087229 */ /* 0x000fd0000000000a */
[----:B-1----:R-:W-:-:S08]  /*05f0*/  DADD R4, R8, R4 ;  /* 0x0000000008047229 */ /* 0x002fd00000000004 */
[----:B------:R-:W-:-:S11]  /*0600*/  DADD R20, R4, R6 ;  /* 0x0000000004147229 */ /* 0x000fd60000000006 */
.L_x_2:
[----:B-----5:R-:W-:Y:S01]  /*0610*/  STG.E.64 desc[UR6][R18.64], R20 ;  /* 0x0000001412007986 */ /* 0x020fe2000c101b06 */
[----:B------:R-:W-:Y:S05]  /*0620*/  EXIT ;  /* 0x000000000000794d */ /* 0x000fea0003800000 */
.L_x_4:
[----:B------:R-:W-:-:S00]  /*0630*/  BRA `(.L_x_4) ;  /* 0xfffffffc00fc7947 */ /* 0x000fc0000383ffff */
[----:B------:R-:W-:-:S00]  /*0640*/  NOP ;  /* 0x0000000000007918 */ /* 0x000fc00000000000 */
        /* <DEDUP_REMOVED lines=11> */
.L_x_15:


//--------------------- .text._Z20integralByMiddleQuadPdPKdS1_ --------------------------
	.section	.text._Z20integralByMiddleQuadPdPKdS1_,"ax",@progbits
	.align	128
        .global         _Z20integralByMiddleQuadPdPKdS1_
        .type           _Z20integralByMiddleQuadPdPKdS1_,@function
        .size           _Z20integralByMiddleQuadPdPKdS1_,(.L_x_16 - _Z20integralByMiddleQuadPdPKdS1_)
        .other          _Z20integralByMiddleQuadPdPKdS1_,@"STO_CUDA_ENTRY STV_DEFAULT"
_Z20integralByMiddleQuadPdPKdS1_:
.text._Z20integralByMiddleQuadPdPKdS1_:
        /* <DEDUP_REMOVED lines=15> */
[C---:B------:R-:W-:Y:S01]  /*00f0*/  ISETP.NE.OR P0, PT, R11.reuse, RZ, P0 ;  /* 0x000000ff0b00720c */ /* 0x040fe20000705670 */
[----:B--2---:R-:W-:Y:S01]  /*0100*/  DFMA R4, R4, R6, R2 ;  /* 0x000000060404722b */ /* 0x004fe20000000002 */
[----:B------:R-:W-:-:S07]  /*0110*/  LEA R3, R11, UR4, 0x3 ;  /* 0x000000040b037c11 */ /* 0x000fce000f8e18ff */
[----:B------:R-:W-:-:S08]  /*0120*/  DFMA R4, R6, 0.5, R4 ;  /* 0x3fe000000604782b */ /* 0x000fd00000000004 */
[----:B------:R-:W-:-:S07]  /*0130*/  DMUL R4, R4, R4 ;  /* 0x0000000404047228 */ /* 0x000fce0000000000 */
        /* <DEDUP_REMOVED lines=18> */
.L_x_6:
        /* <DEDUP_REMOVED lines=28> */
.L_x_5:
        /* <DEDUP_REMOVED lines=18> */
.L_x_8:
        /* <DEDUP_REMOVED lines=8> */
.L_x_7:
[----:B-----5:R-:W-:Y:S01]  /*05c0*/  STG.E.64 desc[UR6][R18.64], R20 ;  /* 0x0000001412007986 */ /* 0x020fe2000c101b06 */
[----:B------:R-:W-:Y:S05]  /*05d0*/  EXIT ;  /* 0x000000000000794d */ /* 0x000fea0003800000 */
.L_x_9:
        /* <DEDUP_REMOVED lines=10> */
.L_x_16:


//--------------------- .text._Z19integralByTrapecoidPdPKdS1_ --------------------------
	.section	.text._Z19integralByTrapecoidPdPKdS1_,"ax",@progbits
	.align	128
        .global         _Z19integralByTrapecoidPdPKdS1_
        .type           _Z19integralByTrapecoidPdPKdS1_,@function
        .size           _Z19integralByTrapecoidPdPKdS1_,(.L_x_17 - _Z19integralByTrapecoidPdPKdS1_)
        .other          _Z19integralByTrapecoidPdPKdS1_,@"STO_CUDA_ENTRY STV_DEFAULT"
_Z19integralByTrapecoidPdPKdS1_:
.text._Z19integralByTrapecoidPdPKdS1_:
        /* <DEDUP_REMOVED lines=19> */
[----:B------:R-:W-:-:S08]  /*0130*/  DMUL R10, R10, R10 ;  /* 0x0000000a0a0a7228 */ /* 0x000fd00000000000 */
[----:B------:R-:W-:-:S08]  /*0140*/  DFMA R10, R6, R6, R10 ;  /* 0x00000006060a722b */ /* 0x000fd0000000000a */
[----:B------:R-:W-:-:S07]  /*0150*/  DMUL R10, R10, 0.5 ;  /* 0x3fe000000a0a7828 */ /* 0x000fce0000000000 */
        /* <DEDUP_REMOVED lines=18> */
.L_x_11:
        /* <DEDUP_REMOVED lines=28> */
.L_x_10:
        /* <DEDUP_REMOVED lines=18> */
.L_x_13:
        /* <DEDUP_REMOVED lines=8> */
.L_x_12:
[----:B-----5:R-:W-:Y:S01]  /*05e0*/  STG.E.64 desc[UR6][R18.64], R20 ;  /* 0x0000001412007986 */ /* 0x020fe2000c101b06 */
[----:B------:R-:W-:Y:S05]  /*05f0*/  EXIT ;  /* 0x000000000000794d */ /* 0x000fea0003800000 */
.L_x_14:
        /* <DEDUP_REMOVED lines=16> */
.L_x_17:


//--------------------- .nv.shared._Z17integralBySimpsonPdPKdS1_ --------------------------
	.section	.nv.shared._Z17integralBySimpsonPdPKdS1_,"aw",@nobits
	.sectionflags	@""
	.align	8
.nv.shared._Z17integralBySimpsonPdPKdS1_:
	.zero		1280


//--------------------- .nv.shared.reserved.0     --------------------------
	.section	.nv.shared.reserved.0,"aw",@nobits
	.weak		__nv_reservedSMEM_offset_0_alias
	.size		__nv_reservedSMEM_offset_0_alias, 0, 64
	.other		__nv_reservedSMEM_offset_0_alias,@"STO_CUDA_RESERVED_SHARED STV_DEFAULT"
__nv_reservedSMEM_offset_0_alias:
	.zero		0
	.zero		64


//--------------------- .nv.shared._Z20integralByMiddleQuadPdPKdS1_ --------------------------
	.section	.nv.shared._Z20integralByMiddleQuadPdPKdS1_,"aw",@nobits
	.sectionflags	@""
	.align	8
.nv.shared._Z20integralByMiddleQuadPdPKdS1_:
	.zero		1280


//--------------------- .nv.shared._Z19integralByTrapecoidPdPKdS1_ --------------------------
	.section	.nv.shared._Z19integralByTrapecoidPdPKdS1_,"aw",@nobits
	.sectionflags	@""
	.align	8
.nv.shared._Z19integralByTrapecoidPdPKdS1_:
	.zero		1280


//--------------------- .nv.constant0._Z17integralBySimpsonPdPKdS1_ --------------------------
	.section	.nv.constant0._Z17integralBySimpsonPdPKdS1_,"a",@progbits
	.sectionflags	@""
	.align	4
.nv.constant0._Z17integralBySimpsonPdPKdS1_:
	.zero		920


//--------------------- .nv.constant0._Z20integralByMiddleQuadPdPKdS1_ --------------------------
	.section	.nv.constant0._Z20integralByMiddleQuadPdPKdS1_,"a",@progbits
	.sectionflags	@""
	.align	4
.nv.constant0._Z20integralByMiddleQuadPdPKdS1_:
	.zero		920


//--------------------- .nv.constant0._Z19integralByTrapecoidPdPKdS1_ --------------------------
	.section	.nv.constant0._Z19integralByTrapecoidPdPKdS1_,"a",@progbits
	.sectionflags	@""
	.align	4
.nv.constant0._Z19integralByTrapecoidPdPKdS1_:
	.zero		920


//--------------------- SYMBOLS --------------------------

	.type		.nv.reservedSmem.offset0,@object
	.size		.nv.reservedSmem.offset0,0x4
	.type		.nv.reservedSmem.cap,@object
	.size		.nv.reservedSmem.cap,0x4
